//
// Generated by NVIDIA NVVM Compiler
//
// Compiler Build ID: CL-36424714
// Cuda compilation tools, release 13.0, V13.0.88
// Based on NVVM 20.0.0
//

.version 9.0
.target sm_100
.address_size 64

	// .globl	_Z6kernelPsiS_iPi

.visible .entry _Z6kernelPsiS_iPi(
	.param .u64 .ptr .align 1 _Z6kernelPsiS_iPi_param_0,
	.param .u32 _Z6kernelPsiS_iPi_param_1,
	.param .u64 .ptr .align 1 _Z6kernelPsiS_iPi_param_2,
	.param .u32 _Z6kernelPsiS_iPi_param_3,
	.param .u64 .ptr .align 1 _Z6kernelPsiS_iPi_param_4
)
{
	.reg .b16 	%rs<3>;
	.reg .b32 	%r<16>;
	.reg .b64 	%rd<5>;

	ld.param.u64 	%rd1, [_Z6kernelPsiS_iPi_param_0];
	ld.param.u32 	%r1, [_Z6kernelPsiS_iPi_param_1];
	cvta.to.global.u64 	%rd2, %rd1;
	mov.u32 	%r2, %ctaid.x;
	mov.u32 	%r3, %ctaid.y;
	mov.u32 	%r4, %nctaid.x;
	mad.lo.s32 	%r5, %r3, %r4, %r2;
	mov.u32 	%r6, %ntid.x;
	mov.u32 	%r7, %ntid.y;
	mov.u32 	%r8, %ntid.z;
	mov.u32 	%r9, %tid.z;
	mov.u32 	%r10, %tid.y;
	mov.u32 	%r11, %tid.x;
	mad.lo.s32 	%r12, %r5, %r8, %r9;
	mad.lo.s32 	%r13, %r12, %r7, %r10;
	add.s32 	%r14, %r1, %r11;
	mad.lo.s32 	%r15, %r13, %r6, %r14;
	mul.wide.s32 	%rd3, %r15, 2;
	add.s64 	%rd4, %rd2, %rd3;
	ld.global.u16 	%rs1, [%rd4];
	add.s16 	%rs2, %rs1, -1;
	st.global.u16 	[%rd4], %rs2;
	ret;

}
	// .globl	_Z11common_modePiS_i
.visible .entry _Z11common_modePiS_i(
	.param .u64 .ptr .align 1 _Z11common_modePiS_i_param_0,
	.param .u64 .ptr .align 1 _Z11common_modePiS_i_param_1,
	.param .u32 _Z11common_modePiS_i_param_2
)
{
	.reg .b32 	%r<8>;
	.reg .b64 	%rd<9>;

	ld.param.u64 	%rd1, [_Z11common_modePiS_i_param_0];
	ld.param.u64 	%rd2, [_Z11common_modePiS_i_param_1];
	ld.param.u32 	%r1, [_Z11common_modePiS_i_param_2];
	cvta.to.global.u64 	%rd3, %rd2;
	cvta.to.global.u64 	%rd4, %rd1;
	mov.u32 	%r2, %tid.x;
	mov.u32 	%r3, %ctaid.x;
	mov.u32 	%r4, %ntid.x;
	mad.lo.s32 	%r5, %r3, %r4, %r2;
	mul.wide.s32 	%rd5, %r1, 4;
	add.s64 	%rd6, %rd3, %rd5;
	mul.wide.s32 	%rd7, %r5, 4;
	add.s64 	%rd8, %rd4, %rd7;
	ld.global.u32 	%r6, [%rd8];
	atom.global.add.u32 	%r7, [%rd6], %r6;
	ret;

}
	// .globl	_Z17common_mode_applyPsiPiii
.visible .entry _Z17common_mode_applyPsiPiii(
	.param .u64 .ptr .align 1 _Z17common_mode_applyPsiPiii_param_0,
	.param .u32 _Z17common_mode_applyPsiPiii_param_1,
	.param .u64 .ptr .align 1 _Z17common_mode_applyPsiPiii_param_2,
	.param .u32 _Z17common_mode_applyPsiPiii_param_3,
	.param .u32 _Z17common_mode_applyPsiPiii_param_4
)
{
	.reg .b16 	%rs<4>;
	.reg .b32 	%r<11>;
	.reg .b64 	%rd<9>;

	ld.param.u64 	%rd1, [_Z17common_mode_applyPsiPiii_param_0];
	ld.param.u32 	%r1, [_Z17common_mode_applyPsiPiii_param_1];
	ld.param.u64 	%rd2, [_Z17common_mode_applyPsiPiii_param_2];
	ld.param.u32 	%r2, [_Z17common_mode_applyPsiPiii_param_3];
	ld.param.u32 	%r3, [_Z17common_mode_applyPsiPiii_param_4];
	cvta.to.global.u64 	%rd3, %rd2;
	cvta.to.global.u64 	%rd4, %rd1;
	mov.u32 	%r4, %tid.x;
	mov.u32 	%r5, %ctaid.x;
	mov.u32 	%r6, %ntid.x;
	mad.lo.s32 	%r7, %r5, %r6, %r4;
	add.s32 	%r8, %r7, %r1;
	mul.wide.s32 	%rd5, %r8, 2;
	add.s64 	%rd6, %rd4, %rd5;
	ld.global.u16 	%rs1, [%rd6];
	mul.wide.s32 	%rd7, %r2, 4;
	add.s64 	%rd8, %rd3, %rd7;
	ld.global.u32 	%r9, [%rd8];
	div.s32 	%r10, %r9, %r3;
	cvt.u16.u32 	%rs2, %r10;
	sub.s16 	%rs3, %rs1, %rs2;
	st.global.u16 	[%rd6], %rs3;
	ret;

}


// ===== COMPILED SASS (sm_100) =====

	.target	sm_100

	.elftype	@"ET_EXEC"


//--------------------- .note.nv.tkinfo           --------------------------
	.section	.note.nv.tkinfo,"",@"SHT_NOTE"
	.sectionflags	@"SHF_NOTE_NV_TKINFO"
	.tkinfo
        /*0018*/ 	.word	0x00000002
        /*0030*/ 	.string	""
        /*0030*/ 	.string	"ptxas"
        /*0030*/ 	.string	"Cuda compilation tools, release 13.0, V13.0.88"
        /*0030*/ 	.string	"Build cuda_13.0.r13.0/compiler.36424714_0"
        /*0030*/ 	.string	"-arch sm_100 -m 64 "



//--------------------- .note.nv.cuinfo           --------------------------
	.section	.note.nv.cuinfo,"",@"SHT_NOTE"
	.sectionflags	@"SHF_NOTE_NV_CUINFO"
        /*0018*/ 	.short	0x0002
        /*001a*/ 	.short	0x0064
        /*001c*/ 	.short	0x0082
	.zero		2


//--------------------- .nv.info                  --------------------------
	.section	.nv.info,"",@"SHT_CUDA_INFO"
	.align	4


	//----- nvinfo : EIATTR_REGCOUNT
	.align		4
        /*0000*/ 	.byte	0x04, 0x2f
        /*0002*/ 	.short	(.L_1 - .L_0)
	.align		4
.L_0:
        /*0004*/ 	.word	index@(_Z6kernelPsiS_iPi)
        /*0008*/ 	.word	0x0000000a


	//----- nvinfo : EIATTR_FRAME_SIZE
	.align		4
.L_1:
        /*000c*/ 	.byte	0x04, 0x11
        /*000e*/ 	.short	(.L_3 - .L_2)
	.align		4
.L_2:
        /*0010*/ 	.word	index@(_Z6kernelPsiS_iPi)
        /*0014*/ 	.word	0x00000000


	//----- nvinfo : EIATTR_REGCOUNT
	.align		4
.L_3:
        /*0018*/ 	.byte	0x04, 0x2f
        /*001a*/ 	.short	(.L_5 - .L_4)
	.align		4
.L_4:
        /*001c*/ 	.word	index@(_Z11common_modePiS_i)
        /*0020*/ 	.word	0x0000000a


	//----- nvinfo : EIATTR_FRAME_SIZE
	.align		4
.L_5:
        /*0024*/ 	.byte	0x04, 0x11
        /*0026*/ 	.short	(.L_7 - .L_6)
	.align		4
.L_6:
        /*0028*/ 	.word	index@(_Z11common_modePiS_i)
        /*002c*/ 	.word	0x00000000


	//----- nvinfo : EIATTR_REGCOUNT
	.align		4
.L_7:
        /*0030*/ 	.byte	0x04, 0x2f
        /*0032*/ 	.short	(.L_9 - .L_8)
	.align		4
.L_8:
        /*0034*/ 	.word	index@(_Z17common_mode_applyPsiPiii)
        /*0038*/ 	.word	0x0000000e


	//----- nvinfo : EIATTR_FRAME_SIZE
	.align		4
.L_9:
        /*003c*/ 	.byte	0x04, 0x11
        /*003e*/ 	.short	(.L_11 - .L_10)
	.align		4
.L_10:
        /*0040*/ 	.word	index@(_Z17common_mode_applyPsiPiii)
        /*0044*/ 	.word	0x00000000


	//----- nvinfo : EIATTR_MIN_STACK_SIZE
	.align		4
.L_11:
        /*0048*/ 	.byte	0x04, 0x12
        /*004a*/ 	.short	(.L_13 - .L_12)
	.align		4
.L_12:
        /*004c*/ 	.word	index@(_Z17common_mode_applyPsiPiii)
        /*0050*/ 	.word	0x00000000


	//----- nvinfo : EIATTR_MIN_STACK_SIZE
	.align		4
.L_13:
        /*0054*/ 	.byte	0x04, 0x12
        /*0056*/ 	.short	(.L_15 - .L_14)
	.align		4
.L_14:
        /*0058*/ 	.word	index@(_Z11common_modePiS_i)
        /*005c*/ 	.word	0x00000000


	//----- nvinfo : EIATTR_MIN_STACK_SIZE
	.align		4
.L_15:
        /*0060*/ 	.byte	0x04, 0x12
        /*0062*/ 	.short	(.L_17 - .L_16)
	.align		4
.L_16:
        /*0064*/ 	.word	index@(_Z6kernelPsiS_iPi)
        /*0068*/ 	.word	0x00000000
.L_17:


//--------------------- .nv.compat                --------------------------
	.section	.nv.compat,"",@"SHT_CUDA_COMPAT_INFO"
	.align	4
        /*0000*/ 	.byte	0x02, 0x09, 0x00, 0x00, 0x02, 0x02, 0x01, 0x00, 0x02, 0x05, 0x05, 0x00, 0x03, 0x07, 0x01, 0x01
        /*0010*/ 	.byte	0x02, 0x03, 0x00, 0x00, 0x02, 0x06, 0x01, 0x00, 0x04, 0x0b, 0x08, 0x00, 0x09, 0x00, 0x00, 0x00
        /*0020*/ 	.byte	0x00, 0x00, 0x00, 0x00


//--------------------- .nv.info._Z17common_mode_applyPsiPiii --------------------------
	.section	.nv.info._Z17common_mode_applyPsiPiii,"",@"SHT_CUDA_INFO"
	.sectionflags	@""
	.align	4


	//----- nvinfo : EIATTR_CUDA_API_VERSION
	.align		4
        /*0000*/ 	.byte	0x04, 0x37
        /*0002*/ 	.short	(.L_19 - .L_18)
.L_18:
        /*0004*/ 	.word	0x00000082


	//----- nvinfo : EIATTR_KPARAM_INFO
	.align		4
.L_19:
        /*0008*/ 	.byte	0x04, 0x17
        /*000a*/ 	.short	(.L_21 - .L_20)
.L_20:
        /*000c*/ 	.word	0x00000000
        /*0010*/ 	.short	0x0004
        /*0012*/ 	.short	0x001c
        /*0014*/ 	.byte	0x00, 0xf0, 0x11, 0x00


	//----- nvinfo : EIATTR_KPARAM_INFO
	.align		4
.L_21:
        /*0018*/ 	.byte	0x04, 0x17
        /*001a*/ 	.short	(.L_23 - .L_22)
.L_22:
        /*001c*/ 	.word	0x00000000
        /*0020*/ 	.short	0x0003
        /*0022*/ 	.short	0x0018
        /*0024*/ 	.byte	0x00, 0xf0, 0x11, 0x00


	//----- nvinfo : EIATTR_KPARAM_INFO
	.align		4
.L_23:
        /*0028*/ 	.byte	0x04, 0x17
        /*002a*/ 	.short	(.L_25 - .L_24)
.L_24:
        /*002c*/ 	.word	0x00000000
        /*0030*/ 	.short	0x0002
        /*0032*/ 	.short	0x0010
        /*0034*/ 	.byte	0x00, 0xf5, 0x21, 0x00


	//----- nvinfo : EIATTR_KPARAM_INFO
	.align		4
.L_25:
        /*0038*/ 	.byte	0x04, 0x17
        /*003a*/ 	.short	(.L_27 - .L_26)
.L_26:
        /*003c*/ 	.word	0x00000000
        /*0040*/ 	.short	0x0001
        /*0042*/ 	.short	0x0008
        /*0044*/ 	.byte	0x00, 0xf0, 0x11, 0x00


	//----- nvinfo : EIATTR_KPARAM_INFO
	.align		4
.L_27:
        /*0048*/ 	.byte	0x04, 0x17
        /*004a*/ 	.short	(.L_29 - .L_28)
.L_28:
        /*004c*/ 	.word	0x00000000
        /*0050*/ 	.short	0x0000
        /*0052*/ 	.short	0x0000
        /*0054*/ 	.byte	0x00, 0xf5, 0x21, 0x00


	//----- nvinfo : EIATTR_SPARSE_MMA_MASK
	.align		4
.L_29:
        /*0058*/ 	.byte	0x03, 0x50
        /*005a*/ 	.short	0x0000


	//----- nvinfo : EIATTR_MAXREG_COUNT
	.align		4
        /*005c*/ 	.byte	0x03, 0x1b
        /*005e*/ 	.short	0x00ff


	//----- nvinfo : EIATTR_MERCURY_ISA_VERSION
	.align		4
        /*0060*/ 	.byte	0x03, 0x5f
        /*0062*/ 	.short	0x0101


	//----- nvinfo : EIATTR_VRC_CTA_INIT_COUNT
	.align		4
        /*0064*/ 	.byte	0x02, 0x4a
	.zero		1
	.zero		1


	//----- nvinfo : EIATTR_EXIT_INSTR_OFFSETS
	.align		4
        /*0068*/ 	.byte	0x04, 0x1c
        /*006a*/ 	.short	(.L_31 - .L_30)


	//   ....[0]....
.L_30:
        /*006c*/ 	.word	0x000002a0


	//----- nvinfo : EIATTR_CBANK_PARAM_SIZE
	.align		4
.L_31:
        /*0070*/ 	.byte	0x03, 0x19
        /*0072*/ 	.short	0x0020


	//----- nvinfo : EIATTR_PARAM_CBANK
	.align		4
        /*0074*/ 	.byte	0x04, 0x0a
        /*0076*/ 	.short	(.L_33 - .L_32)
	.align		4
.L_32:
        /*0078*/ 	.word	index@(.nv.constant0._Z17common_mode_applyPsiPiii)
        /*007c*/ 	.short	0x0380
        /*007e*/ 	.short	0x0020


	//----- nvinfo : EIATTR_SW_WAR
	.align		4
.L_33:
        /*0080*/ 	.byte	0x04, 0x36
        /*0082*/ 	.short	(.L_35 - .L_34)
.L_34:
        /*0084*/ 	.word	0x00000008
.L_35:


//--------------------- .nv.info._Z11common_modePiS_i --------------------------
	.section	.nv.info._Z11common_modePiS_i,"",@"SHT_CUDA_INFO"
	.sectionflags	@""
	.align	4


	//----- nvinfo : EIATTR_CUDA_API_VERSION
	.align		4
        /*0000*/ 	.byte	0x04, 0x37
        /*0002*/ 	.short	(.L_37 - .L_36)
.L_36:
        /*0004*/ 	.word	0x00000082


	//----- nvinfo : EIATTR_KPARAM_INFO
	.align		4
.L_37:
        /*0008*/ 	.byte	0x04, 0x17
        /*000a*/ 	.short	(.L_39 - .L_38)
.L_38:
        /*000c*/ 	.word	0x00000000
        /*0010*/ 	.short	0x0002
        /*0012*/ 	.short	0x0010
        /*0014*/ 	.byte	0x00, 0xf0, 0x11, 0x00


	//----- nvinfo : EIATTR_KPARAM_INFO
	.align		4
.L_39:
        /*0018*/ 	.byte	0x04, 0x17
        /*001a*/ 	.short	(.L_41 - .L_40)
.L_40:
        /*001c*/ 	.word	0x00000000
        /*0020*/ 	.short	0x0001
        /*0022*/ 	.short	0x0008
        /*0024*/ 	.byte	0x00, 0xf5, 0x21, 0x00


	//----- nvinfo : EIATTR_KPARAM_INFO
	.align		4
.L_41:
        /*0028*/ 	.byte	0x04, 0x17
        /*002a*/ 	.short	(.L_43 - .L_42)
.L_42:
        /*002c*/ 	.word	0x00000000
        /*0030*/ 	.short	0x0000
        /*0032*/ 	.short	0x0000
        /*0034*/ 	.byte	0x00, 0xf5, 0x21, 0x00


	//----- nvinfo : EIATTR_SPARSE_MMA_MASK
	.align		4
.L_43:
        /*0038*/ 	.byte	0x03, 0x50
        /*003a*/ 	.short	0x0000


	//----- nvinfo : EIATTR_MAXREG_COUNT
	.align		4
        /*003c*/ 	.byte	0x03, 0x1b
        /*003e*/ 	.short	0x00ff


	//----- nvinfo : EIATTR_MERCURY_ISA_VERSION
	.align		4
        /*0040*/ 	.byte	0x03, 0x5f
        /*0042*/ 	.short	0x0101


	//----- nvinfo : EIATTR_INT_WARP_WIDE_INSTR_OFFSETS
	.align		4
        /*0044*/ 	.byte	0x04, 0x31
        /*0046*/ 	.short	(.L_45 - .L_44)


	//   ....[0]....
.L_44:
        /*0048*/ 	.word	0x000000c0


	//   ....[1]....
        /*004c*/ 	.word	0x00000100


	//----- nvinfo : EIATTR_VRC_CTA_INIT_COUNT
	.align		4
.L_45:
        /*0050*/ 	.byte	0x02, 0x4a
	.zero		1
	.zero		1


	//----- nvinfo : EIATTR_EXIT_INSTR_OFFSETS
	.align		4
        /*0054*/ 	.byte	0x04, 0x1c
        /*0056*/ 	.short	(.L_47 - .L_46)


	//   ....[0]....
.L_46:
        /*0058*/ 	.word	0x00000130


	//----- nvinfo : EIATTR_CBANK_PARAM_SIZE
	.align		4
.L_47:
        /*005c*/ 	.byte	0x03, 0x19
        /*005e*/ 	.short	0x0014


	//----- nvinfo : EIATTR_PARAM_CBANK
	.align		4
        /*0060*/ 	.byte	0x04, 0x0a
        /*0062*/ 	.short	(.L_49 - .L_48)
	.align		4
.L_48:
        /*0064*/ 	.word	index@(.nv.constant0._Z11common_modePiS_i)
        /*0068*/ 	.short	0x0380
        /*006a*/ 	.short	0x0014


	//----- nvinfo : EIATTR_SW_WAR
	.align		4
.L_49:
        /*006c*/ 	.byte	0x04, 0x36
        /*006e*/ 	.short	(.L_51 - .L_50)
.L_50:
        /*0070*/ 	.word	0x00000008
.L_51:


//--------------------- .nv.info._Z6kernelPsiS_iPi --------------------------
	.section	.nv.info._Z6kernelPsiS_iPi,"",@"SHT_CUDA_INFO"
	.sectionflags	@""
	.align	4


	//----- nvinfo : EIATTR_CUDA_API_VERSION
	.align		4
        /*0000*/ 	.byte	0x04, 0x37
        /*0002*/ 	.short	(.L_53 - .L_52)
.L_52:
        /*0004*/ 	.word	0x00000082


	//----- nvinfo : EIATTR_KPARAM_INFO
	.align		4
.L_53:
        /*0008*/ 	.byte	0x04, 0x17
        /*000a*/ 	.short	(.L_55 - .L_54)
.L_54:
        /*000c*/ 	.word	0x00000000
        /*0010*/ 	.short	0x0004
        /*0012*/ 	.short	0x0020
        /*0014*/ 	.byte	0x00, 0xf5, 0x21, 0x00


	//----- nvinfo : EIATTR_KPARAM_INFO
	.align		4
.L_55:
        /*0018*/ 	.byte	0x04, 0x17
        /*001a*/ 	.short	(.L_57 - .L_56)
.L_56:
        /*001c*/ 	.word	0x00000000
        /*0020*/ 	.short	0x0003
        /*0022*/ 	.short	0x0018
        /*0024*/ 	.byte	0x00, 0xf0, 0x11, 0x00


	//----- nvinfo : EIATTR_KPARAM_INFO
	.align		4
.L_57:
        /*0028*/ 	.byte	0x04, 0x17
        /*002a*/ 	.short	(.L_59 - .L_58)
.L_58:
        /*002c*/ 	.word	0x00000000
        /*0030*/ 	.short	0x0002
        /*0032*/ 	.short	0x0010
        /*0034*/ 	.byte	0x00, 0xf5, 0x21, 0x00


	//----- nvinfo : EIATTR_KPARAM_INFO
	.align		4
.L_59:
        /*0038*/ 	.byte	0x04, 0x17
        /*003a*/ 	.short	(.L_61 - .L_60)
.L_60:
        /*003c*/ 	.word	0x00000000
        /*0040*/ 	.short	0x0001
        /*0042*/ 	.short	0x0008
        /*0044*/ 	.byte	0x00, 0xf0, 0x11, 0x00


	//----- nvinfo : EIATTR_KPARAM_INFO
	.align		4
.L_61:
        /*0048*/ 	.byte	0x04, 0x17
        /*004a*/ 	.short	(.L_63 - .L_62)
.L_62:
        /*004c*/ 	.word	0x00000000
        /*0050*/ 	.short	0x0000
        /*0052*/ 	.short	0x0000
        /*0054*/ 	.byte	0x00, 0xf5, 0x21, 0x00


	//----- nvinfo : EIATTR_SPARSE_MMA_MASK
	.align		4
.L_63:
        /*0058*/ 	.byte	0x03, 0x50
        /*005a*/ 	.short	0x0000


	//----- nvinfo : EIATTR_MAXREG_COUNT
	.align		4
        /*005c*/ 	.byte	0x03, 0x1b
        /*005e*/ 	.short	0x00ff


	//----- nvinfo : EIATTR_MERCURY_ISA_VERSION
	.align		4
        /*0060*/ 	.byte	0x03, 0x5f
        /*0062*/ 	.short	0x0101


	//----- nvinfo : EIATTR_VRC_CTA_INIT_COUNT
	.align		4
        /*0064*/ 	.byte	0x02, 0x4a
	.zero		1
	.zero		1


	//----- nvinfo : EIATTR_EXIT_INSTR_OFFSETS
	.align		4
        /*0068*/ 	.byte	0x04, 0x1c
        /*006a*/ 	.short	(.L_65 - .L_64)


	//   ....[0]....
.L_64:
        /*006c*/ 	.word	0x00000160


	//----- nvinfo : EIATTR_CBANK_PARAM_SIZE
	.align		4
.L_65:
        /*0070*/ 	.byte	0x03, 0x19
        /*0072*/ 	.short	0x0028


	//----- nvinfo : EIATTR_PARAM_CBANK
	.align		4
        /*0074*/ 	.byte	0x04, 0x0a
        /*0076*/ 	.short	(.L_67 - .L_66)
	.align		4
.L_66:
        /*0078*/ 	.word	index@(.nv.constant0._Z6kernelPsiS_iPi)
        /*007c*/ 	.short	0x0380
        /*007e*/ 	.short	0x0028


	//----- nvinfo : EIATTR_SW_WAR
	.align		4
.L_67:
        /*0080*/ 	.byte	0x04, 0x36
        /*0082*/ 	.short	(.L_69 - .L_68)
.L_68:
        /*0084*/ 	.word	0x00000008
.L_69:


//--------------------- .nv.callgraph             --------------------------
	.section	.nv.callgraph,"",@"SHT_CUDA_CALLGRAPH"
	.align	4
	.sectionentsize	8
	.align		4
        /*0000*/ 	.word	0x00000000
	.align		4
        /*0004*/ 	.word	0xffffffff
	.align		4
        /*0008*/ 	.word	0x00000000
	.align		4
        /*000c*/ 	.word	0xfffffffe
	.align		4
        /*0010*/ 	.word	0x00000000
	.align		4
        /*0014*/ 	.word	0xfffffffd
	.align		4
        /*0018*/ 	.word	0x00000000
	.align		4
        /*001c*/ 	.word	0xfffffffc


//--------------------- .text._Z17common_mode_applyPsiPiii --------------------------
	.section	.text._Z17common_mode_applyPsiPiii,"ax",@progbits
	.align	128
        .global         _Z17common_mode_applyPsiPiii
        .type           _Z17common_mode_applyPsiPiii,@function
        .size           _Z17common_mode_applyPsiPiii,(.L_x_3 - _Z17common_mode_applyPsiPiii)
        .other          _Z17common_mode_applyPsiPiii,@"STO_CUDA_ENTRY STV_DEFAULT"
_Z17common_mode_applyPsiPiii:
.text._Z17common_mode_applyPsiPiii:
[----:B------:R-:W-:Y:S08]  /*0000*/  LDC R1, c[0x0][0x37c] ;  /* 0x0000df00ff017b82 */ /* 0x000ff00000000800 */
[----:B------:R-:W0:Y:S01]  /*0010*/  LDC.64 R6, c[0x0][0x390] ;  /* 0x0000e400ff067b82 */ /* 0x000e220000000a00 */
[----:B------:R-:W1:Y:S07]  /*0020*/  LDCU.64 UR4, c[0x0][0x358] ;  /* 0x00006b00ff0477ac */ /* 0x000e6e0008000a00 */
[----:B------:R-:W0:Y:S01]  /*0030*/  LDC.64 R2, c[0x0][0x398] ;  /* 0x0000e600ff027b82 */ /* 0x000e220000000a00 */
[----:B------:R-:W2:Y:S01]  /*0040*/  S2R R0, SR_TID.X ;  /* 0x0000000000007919 */ /* 0x000ea20000002100 */
[----:B------:R-:W3:Y:S06]  /*0050*/  LDCU UR7, c[0x0][0x388] ;  /* 0x00007100ff0777ac */ /* 0x000eec0008000800 */
[----:B------:R-:W2:Y:S08]  /*0060*/  S2UR UR6, SR_CTAID.X ;  /* 0x00000000000679c3 */ /* 0x000eb00000002500 */
[----:B------:R-:W2:Y:S01]  /*0070*/  LDC R9, c[0x0][0x360] ;  /* 0x0000d800ff097b82 */ /* 0x000ea20000000800 */
[----:B0-----:R-:W-:-:S07]  /*0080*/  IMAD.WIDE R6, R2, 0x4, R6 ;  /* 0x0000000402067825 */ /* 0x001fce00078e0206 */
[----:B------:R-:W0:Y:S01]  /*0090*/  LDC.64 R4, c[0x0][0x380] ;  /* 0x0000e000ff047b82 */ /* 0x000e220000000a00 */
[----:B-1----:R1:W4:Y:S01]  /*00a0*/  LDG.E R2, desc[UR4][R6.64] ;  /* 0x0000000406027981 */ /* 0x002322000c1e1900 */
[----:B--2---:R-:W-:-:S04]  /*00b0*/  IMAD R0, R9, UR6, R0 ;  /* 0x0000000609007c24 */ /* 0x004fc8000f8e0200 */
[----:B---3--:R-:W-:-:S04]  /*00c0*/  VIADD R9, R0, UR7 ;  /* 0x0000000700097c36 */ /* 0x008fc80008000000 */
[----:B0-----:R-:W-:-:S05]  /*00d0*/  IMAD.WIDE R4, R9, 0x2, R4 ;  /* 0x0000000209047825 */ /* 0x001fca00078e0204 */
[----:B------:R-:W2:Y:S01]  /*00e0*/  LDG.E.U16 R0, desc[UR4][R4.64] ;  /* 0x0000000404007981 */ /* 0x000ea2000c1e1500 */
[----:B------:R-:W-:-:S04]  /*00f0*/  IABS R9, R3 ;  /* 0x0000000300097213 */ /* 0x000fc80000000000 */
[----:B------:R-:W0:Y:S08]  /*0100*/  I2F.RP R8, R9 ;  /* 0x0000000900087306 */ /* 0x000e300000209400 */
[----:B0-----:R-:W1:Y:S02]  /*0110*/  MUFU.RCP R8, R8 ;  /* 0x0000000800087308 */ /* 0x001e640000001000 */
[----:B-1----:R-:W-:-:S06]  /*0120*/  IADD3 R6, PT, PT, R8, 0xffffffe, RZ ;  /* 0x0ffffffe08067810 */ /* 0x002fcc0007ffe0ff */
[----:B------:R0:W1:Y:S02]  /*0130*/  F2I.FTZ.U32.TRUNC.NTZ R7, R6 ;  /* 0x0000000600077305 */ /* 0x000064000021f000 */
[----:B0-----:R-:W-:Y:S02]  /*0140*/  HFMA2 R6, -RZ, RZ, 0, 0 ;  /* 0x00000000ff067431 */ /* 0x001fe400000001ff */
[----:B-1----:R-:W-:-:S04]  /*0150*/  IMAD.MOV R10, RZ, RZ, -R7 ;  /* 0x000000ffff0a7224 */ /* 0x002fc800078e0a07 */
[----:B------:R-:W-:-:S04]  /*0160*/  IMAD R11, R10, R9, RZ ;  /* 0x000000090a0b7224 */ /* 0x000fc800078e02ff */
[----:B------:R-:W-:Y:S01]  /*0170*/  IMAD.HI.U32 R7, R7, R11, R6 ;  /* 0x0000000b07077227 */ /* 0x000fe200078e0006 */
[----:B----4-:R-:W-:Y:S02]  /*0180*/  IABS R10, R2 ;  /* 0x00000002000a7213 */ /* 0x010fe40000000000 */
[----:B------:R-:W-:-:S03]  /*0190*/  LOP3.LUT R2, R2, R3, RZ, 0x3c, !PT ;  /* 0x0000000302027212 */ /* 0x000fc600078e3cff */
[----:B------:R-:W-:Y:S01]  /*01a0*/  IMAD.HI.U32 R7, R7, R10, RZ ;  /* 0x0000000a07077227 */ /* 0x000fe200078e00ff */
[----:B------:R-:W-:-:S03]  /*01b0*/  ISETP.GE.AND P1, PT, R2, RZ, PT ;  /* 0x000000ff0200720c */ /* 0x000fc60003f26270 */
[----:B------:R-:W-:-:S04]  /*01c0*/  IMAD.MOV R8, RZ, RZ, -R7 ;  /* 0x000000ffff087224 */ /* 0x000fc800078e0a07 */
[----:B------:R-:W-:-:S05]  /*01d0*/  IMAD R8, R9, R8, R10 ;  /* 0x0000000809087224 */ /* 0x000fca00078e020a */
[----:B------:R-:W-:-:S13]  /*01e0*/  ISETP.GT.U32.AND P2, PT, R9, R8, PT ;  /* 0x000000080900720c */ /* 0x000fda0003f44070 */
[-C--:B------:R-:W-:Y:S01]  /*01f0*/  @!P2 IADD3 R8, PT, PT, R8, -R9.reuse, RZ ;  /* 0x800000090808a210 */ /* 0x080fe20007ffe0ff */
[----:B------:R-:W-:Y:S01]  /*0200*/  @!P2 VIADD R7, R7, 0x1 ;  /* 0x000000010707a836 */ /* 0x000fe20000000000 */
[----:B------:R-:W-:Y:S02]  /*0210*/  ISETP.NE.AND P2, PT, R3, RZ, PT ;  /* 0x000000ff0300720c */ /* 0x000fe40003f45270 */
[----:B------:R-:W-:-:S13]  /*0220*/  ISETP.GE.U32.AND P0, PT, R8, R9, PT ;  /* 0x000000090800720c */ /* 0x000fda0003f06070 */
[----:B------:R-:W-:-:S05]  /*0230*/  @P0 IADD3 R7, PT, PT, R7, 0x1, RZ ;  /* 0x0000000107070810 */ /* 0x000fca0007ffe0ff */
[----:B------:R-:W-:Y:S01]  /*0240*/  @!P1 IMAD.MOV R7, RZ, RZ, -R7 ;  /* 0x000000ffff079224 */ /* 0x000fe200078e0a07 */
[----:B------:R-:W-:-:S04]  /*0250*/  @!P2 LOP3.LUT R7, RZ, R3, RZ, 0x33, !PT ;  /* 0x00000003ff07a212 */ /* 0x000fc800078e33ff */
[----:B------:R-:W-:-:S04]  /*0260*/  IADD3 R3, PT, PT, RZ, -R7, RZ ;  /* 0x80000007ff037210 */ /* 0x000fc80007ffe0ff */
[----:B------:R-:W-:-:S05]  /*0270*/  PRMT R3, R3, 0x7710, RZ ;  /* 0x0000771003037816 */ /* 0x000fca00000000ff */
[----:B--2---:R-:W-:-:S05]  /*0280*/  IMAD.IADD R3, R0, 0x1, R3 ;  /* 0x0000000100037824 */ /* 0x004fca00078e0203 */
[----:B------:R-:W-:Y:S01]  /*0290*/  STG.E.U16 desc[UR4][R4.64], R3 ;  /* 0x0000000304007986 */ /* 0x000fe2000c101504 */
[----:B------:R-:W-:Y:S05]  /*02a0*/  EXIT ;  /* 0x000000000000794d */ /* 0x000fea0003800000 */
.L_x_0:
[----:B------:R-:W-:-:S00]  /*02b0*/  BRA `(.L_x_0) ;  /* 0xfffffffc00fc7947 */ /* 0x000fc0000383ffff */
[----:B------:R-:W-:-:S00]  /*02c0*/  NOP ;  /* 0x0000000000007918 */ /* 0x000fc00000000000 */
        /* <DEDUP_REMOVED lines=11> */
.L_x_3:


//--------------------- .text._Z11common_modePiS_i --------------------------
	.section	.text._Z11common_modePiS_i,"ax",@progbits
	.align	128
        .global         _Z11common_modePiS_i
        .type           _Z11common_modePiS_i,@function
        .size           _Z11common_modePiS_i,(.L_x_4 - _Z11common_modePiS_i)
        .other          _Z11common_modePiS_i,@"STO_CUDA_ENTRY STV_DEFAULT"
_Z11common_modePiS_i:
.text._Z11common_modePiS_i:
[----:B------:R-:W-:Y:S01]  /*0000*/  LDC R1, c[0x0][0x37c] ;  /* 0x0000df00ff017b82 */ /* 0x000fe20000000800 */
[----:B------:R-:W0:Y:S07]  /*0010*/  S2R R3, SR_TID.X ;  /* 0x0000000000037919 */ /* 0x000e2e0000002100 */
[----:B------:R-:W0:Y:S01]  /*0020*/  S2UR UR4, SR_CTAID.X ;  /* 0x00000000000479c3 */ /* 0x000e220000002500 */
[----:B------:R-:W1:Y:S07]  /*0030*/  LDCU.64 UR6, c[0x0][0x358] ;  /* 0x00006b00ff0677ac */ /* 0x000e6e0008000a00 */
[----:B------:R-:W0:Y:S08]  /*0040*/  LDC R0, c[0x0][0x360] ;  /* 0x0000d800ff007b82 */ /* 0x000e300000000800 */
[----:B------:R-:W2:Y:S08]  /*0050*/  LDC.64 R4, c[0x0][0x380] ;  /* 0x0000e000ff047b82 */ /* 0x000eb00000000a00 */
[----:B------:R-:W3:Y:S01]  /*0060*/  LDC R7, c[0x0][0x390] ;  /* 0x0000e400ff077b82 */ /* 0x000ee20000000800 */
[----:B0-----:R-:W-:-:S04]  /*0070*/  IMAD R3, R0, UR4, R3 ;  /* 0x0000000400037c24 */ /* 0x001fc8000f8e0203 */
[----:B--2---:R-:W-:Y:S01]  /*0080*/  IMAD.WIDE R4, R3, 0x4, R4 ;  /* 0x0000000403047825 */ /* 0x004fe200078e0204 */
[----:B------:R-:W0:Y:S02]  /*0090*/  S2R R0, SR_LANEID ;  /* 0x0000000000007919 */ /* 0x000e240000000000 */
[----:B------:R-:W3:Y:S03]  /*00a0*/  LDC.64 R2, c[0x0][0x388] ;  /* 0x0000e200ff027b82 */ /* 0x000ee60000000a00 */
[----:B-1----:R-:W2:Y:S01]  /*00b0*/  LDG.E R4, desc[UR6][R4.64] ;  /* 0x0000000604047981 */ /* 0x002ea2000c1e1900 */
[----:B------:R-:W-:Y:S02]  /*00c0*/  VOTEU.ANY UR4, UPT, PT ;  /* 0x0000000000047886 */ /* 0x000fe400038e0100 */
[----:B------:R-:W-:Y:S01]  /*00d0*/  UFLO.U32 UR4, UR4 ;  /* 0x00000004000472bd */ /* 0x000fe200080e0000 */
[----:B---3--:R-:W-:-:S05]  /*00e0*/  IMAD.WIDE R2, R7, 0x4, R2 ;  /* 0x0000000407027825 */ /* 0x008fca00078e0202 */
[----:B0-----:R-:W-:Y:S01]  /*00f0*/  ISETP.EQ.U32.AND P0, PT, R0, UR4, PT ;  /* 0x0000000400007c0c */ /* 0x001fe2000bf02070 */
[----:B--2---:R-:W0:Y:S02]  /*0100*/  REDUX.SUM UR5, R4 ;  /* 0x00000000040573c4 */ /* 0x004e24000000c000 */
[----:B0-----:R-:W-:-:S10]  /*0110*/  MOV R7, UR5 ;  /* 0x0000000500077c02 */ /* 0x001fd40008000f00 */
[----:B------:R-:W-:Y:S01]  /*0120*/  @P0 REDG.E.ADD.STRONG.GPU desc[UR6][R2.64], R7 ;  /* 0x000000070200098e */ /* 0x000fe2000c12e106 */
[----:B------:R-:W-:Y:S05]  /*0130*/  EXIT ;  /* 0x000000000000794d */ /* 0x000fea0003800000 */
.L_x_1:
        /* <DEDUP_REMOVED lines=12> */
.L_x_4:


//--------------------- .text._Z6kernelPsiS_iPi   --------------------------
	.section	.text._Z6kernelPsiS_iPi,"ax",@progbits
	.align	128
        .global         _Z6kernelPsiS_iPi
        .type           _Z6kernelPsiS_iPi,@function
        .size           _Z6kernelPsiS_iPi,(.L_x_5 - _Z6kernelPsiS_iPi)
        .other          _Z6kernelPsiS_iPi,@"STO_CUDA_ENTRY STV_DEFAULT"
_Z6kernelPsiS_iPi:
.text._Z6kernelPsiS_iPi:
[----:B------:R-:W-:Y:S01]  /*0000*/  LDC R1, c[0x0][0x37c] ;  /* 0x0000df00ff017b82 */ /* 0x000fe20000000800 */
[----:B------:R-:W0:Y:S07]  /*0010*/  S2R R5, SR_TID.Z ;  /* 0x0000000000057919 */ /* 0x000e2e0000002300 */
[----:B------:R-:W-:Y:S01]  /*0020*/  S2UR UR4, SR_CTAID.X ;  /* 0x00000000000479c3 */ /* 0x000fe20000002500 */
[----:B------:R-:W1:Y:S01]  /*0030*/  LDCU UR6, c[0x0][0x370] ;  /* 0x00006e00ff0677ac */ /* 0x000e620008000800 */
[----:B------:R-:W2:Y:S01]  /*0040*/  S2R R4, SR_TID.X ;  /* 0x0000000000047919 */ /* 0x000ea20000002100 */
[----:B------:R-:W3:Y:S01]  /*0050*/  LDCU UR8, c[0x0][0x360] ;  /* 0x00006c00ff0877ac */ /* 0x000ee20008000800 */
[----:B------:R-:W4:Y:S04]  /*0060*/  S2R R7, SR_TID.Y ;  /* 0x0000000000077919 */ /* 0x000f280000002200 */
[----:B------:R-:W1:Y:S01]  /*0070*/  S2UR UR5, SR_CTAID.Y ;  /* 0x00000000000579c3 */ /* 0x000e620000002600 */
[----:B------:R-:W4:Y:S01]  /*0080*/  LDCU UR9, c[0x0][0x364] ;  /* 0x00006c80ff0977ac */ /* 0x000f220008000800 */
[----:B------:R-:W2:Y:S06]  /*0090*/  LDCU UR10, c[0x0][0x388] ;  /* 0x00007100ff0a77ac */ /* 0x000eac0008000800 */
[----:B------:R-:W0:Y:S08]  /*00a0*/  LDC R0, c[0x0][0x368] ;  /* 0x0000da00ff007b82 */ /* 0x000e300000000800 */
[----:B------:R-:W5:Y:S01]  /*00b0*/  LDC.64 R2, c[0x0][0x380] ;  /* 0x0000e000ff027b82 */ /* 0x000f620000000a00 */
[----:B-1----:R-:W-:Y:S01]  /*00c0*/  UIMAD UR4, UR5, UR6, UR4 ;  /* 0x00000006050472a4 */ /* 0x002fe2000f8e0204 */
[----:B------:R-:W1:Y:S05]  /*00d0*/  LDCU.64 UR6, c[0x0][0x358] ;  /* 0x00006b00ff0677ac */ /* 0x000e6a0008000a00 */
[----:B0-----:R-:W-:Y:S01]  /*00e0*/  IMAD R0, R0, UR4, R5 ;  /* 0x0000000400007c24 */ /* 0x001fe2000f8e0205 */
[----:B--2---:R-:W-:-:S03]  /*00f0*/  IADD3 R5, PT, PT, R4, UR10, RZ ;  /* 0x0000000a04057c10 */ /* 0x004fc6000fffe0ff */
[----:B----4-:R-:W-:-:S04]  /*0100*/  IMAD R0, R0, UR9, R7 ;  /* 0x0000000900007c24 */ /* 0x010fc8000f8e0207 */
[----:B---3--:R-:W-:-:S04]  /*0110*/  IMAD R5, R0, UR8, R5 ;  /* 0x0000000800057c24 */ /* 0x008fc8000f8e0205 */
[----:B-----5:R-:W-:-:S05]  /*0120*/  IMAD.WIDE R2, R5, 0x2, R2 ;  /* 0x0000000205027825 */ /* 0x020fca00078e0202 */
[----:B-1----:R-:W2:Y:S02]  /*0130*/  LDG.E.U16 R0, desc[UR6][R2.64] ;  /* 0x0000000602007981 */ /* 0x002ea4000c1e1500 */
[----:B--2---:R-:W-:-:S05]  /*0140*/  IADD3 R5, PT, PT, R0, -0x1, RZ ;  /* 0xffffffff00057810 */ /* 0x004fca0007ffe0ff */
[----:B------:R-:W-:Y:S01]  /*0150*/  STG.E.U16 desc[UR6][R2.64], R5 ;  /* 0x0000000502007986 */ /* 0x000fe2000c101506 */
[----:B------:R-:W-:Y:S05]  /*0160*/  EXIT ;  /* 0x000000000000794d */ /* 0x000fea0003800000 */
.L_x_2:
        /* <DEDUP_REMOVED lines=9> */
.L_x_5:


//--------------------- .nv.shared.reserved.0     --------------------------
	.section	.nv.shared.reserved.0,"aw",@nobits
	.weak		__nv_reservedSMEM_offset_0_alias
	.size		__nv_reservedSMEM_offset_0_alias, 0, 64
	.other		__nv_reservedSMEM_offset_0_alias,@"STO_CUDA_RESERVED_SHARED STV_DEFAULT"
__nv_reservedSMEM_offset_0_alias:
	.zero		0
	.zero		64


//--------------------- .nv.constant0._Z17common_mode_applyPsiPiii --------------------------
	.section	.nv.constant0._Z17common_mode_applyPsiPiii,"a",@progbits
	.sectionflags	@""
	.align	4
.nv.constant0._Z17common_mode_applyPsiPiii:
	.zero		928


//--------------------- .nv.constant0._Z11common_modePiS_i --------------------------
	.section	.nv.constant0._Z11common_modePiS_i,"a",@progbits
	.sectionflags	@""
	.align	4
.nv.constant0._Z11common_modePiS_i:
	.zero		916


//--------------------- .nv.constant0._Z6kernelPsiS_iPi --------------------------
	.section	.nv.constant0._Z6kernelPsiS_iPi,"a",@progbits
	.sectionflags	@""
	.align	4
.nv.constant0._Z6kernelPsiS_iPi:
	.zero		936


//--------------------- SYMBOLS --------------------------

	.type		.nv.reservedSmem.offset0,@object
	.size		.nv.reservedSmem.offset0,0x4
